//
// Generated by NVIDIA NVVM Compiler
//
// Compiler Build ID: CL-36424714
// Cuda compilation tools, release 13.0, V13.0.88
// Based on NVVM 20.0.0
//

.version 9.0
.target sm_100
.address_size 64

	// .globl	_Z9VectorAddPiS_S_i

.visible .entry _Z9VectorAddPiS_S_i(
	.param .u64 .ptr .align 1 _Z9VectorAddPiS_S_i_param_0,
	.param .u64 .ptr .align 1 _Z9VectorAddPiS_S_i_param_1,
	.param .u64 .ptr .align 1 _Z9VectorAddPiS_S_i_param_2,
	.param .u32 _Z9VectorAddPiS_S_i_param_3
)
{
	.reg .pred 	%p<3>;
	.reg .b32 	%r<14>;
	.reg .b64 	%rd<11>;

	ld.param.u64 	%rd4, [_Z9VectorAddPiS_S_i_param_0];
	ld.param.u64 	%rd5, [_Z9VectorAddPiS_S_i_param_1];
	ld.param.u64 	%rd6, [_Z9VectorAddPiS_S_i_param_2];
	ld.param.u32 	%r6, [_Z9VectorAddPiS_S_i_param_3];
	mov.u32 	%r7, %ctaid.x;
	mov.u32 	%r1, %ntid.x;
	mov.u32 	%r8, %tid.x;
	mad.lo.s32 	%r13, %r7, %r1, %r8;
	setp.ge.s32 	%p1, %r13, %r6;
	@%p1 bra 	$L__BB0_3;
	mov.u32 	%r9, %nctaid.x;
	mul.lo.s32 	%r3, %r1, %r9;
	cvta.to.global.u64 	%rd1, %rd4;
	cvta.to.global.u64 	%rd2, %rd5;
	cvta.to.global.u64 	%rd3, %rd6;
$L__BB0_2:
	mul.wide.s32 	%rd7, %r13, 4;
	add.s64 	%rd8, %rd1, %rd7;
	ld.global.u32 	%r10, [%rd8];
	add.s64 	%rd9, %rd2, %rd7;
	ld.global.u32 	%r11, [%rd9];
	add.s32 	%r12, %r11, %r10;
	add.s64 	%rd10, %rd3, %rd7;
	st.global.u32 	[%rd10], %r12;
	add.s32 	%r13, %r13, %r3;
	setp.lt.s32 	%p2, %r13, %r6;
	@%p2 bra 	$L__BB0_2;
$L__BB0_3:
	ret;

}


// ===== COMPILED SASS (sm_100) =====

	.target	sm_100

	.elftype	@"ET_EXEC"


//--------------------- .note.nv.tkinfo           --------------------------
	.section	.note.nv.tkinfo,"",@"SHT_NOTE"
	.sectionflags	@"SHF_NOTE_NV_TKINFO"
	.tkinfo
        /*0018*/ 	.word	0x00000002
        /*0030*/ 	.string	""
        /*0030*/ 	.string	"ptxas"
        /*0030*/ 	.string	"Cuda compilation tools, release 13.0, V13.0.88"
        /*0030*/ 	.string	"Build cuda_13.0.r13.0/compiler.36424714_0"
        /*0030*/ 	.string	"-arch sm_100 -m 64 "



//--------------------- .note.nv.cuinfo           --------------------------
	.section	.note.nv.cuinfo,"",@"SHT_NOTE"
	.sectionflags	@"SHF_NOTE_NV_CUINFO"
        /*0018*/ 	.short	0x0002
        /*001a*/ 	.short	0x0064
        /*001c*/ 	.short	0x0082
	.zero		2


//--------------------- .nv.info                  --------------------------
	.section	.nv.info,"",@"SHT_CUDA_INFO"
	.align	4


	//----- nvinfo : EIATTR_REGCOUNT
	.align		4
        /*0000*/ 	.byte	0x04, 0x2f
        /*0002*/ 	.short	(.L_1 - .L_0)
	.align		4
.L_0:
        /*0004*/ 	.word	index@(_Z9VectorAddPiS_S_i)
        /*0008*/ 	.word	0x00000014


	//----- nvinfo : EIATTR_FRAME_SIZE
	.align		4
.L_1:
        /*000c*/ 	.byte	0x04, 0x11
        /*000e*/ 	.short	(.L_3 - .L_2)
	.align		4
.L_2:
        /*0010*/ 	.word	index@(_Z9VectorAddPiS_S_i)
        /*0014*/ 	.word	0x00000000


	//----- nvinfo : EIATTR_MIN_STACK_SIZE
	.align		4
.L_3:
        /*0018*/ 	.byte	0x04, 0x12
        /*001a*/ 	.short	(.L_5 - .L_4)
	.align		4
.L_4:
        /*001c*/ 	.word	index@(_Z9VectorAddPiS_S_i)
        /*0020*/ 	.word	0x00000000
.L_5:


//--------------------- .nv.compat                --------------------------
	.section	.nv.compat,"",@"SHT_CUDA_COMPAT_INFO"
	.align	4
        /*0000*/ 	.byte	0x02, 0x09, 0x00, 0x00, 0x02, 0x02, 0x01, 0x00, 0x02, 0x05, 0x05, 0x00, 0x03, 0x07, 0x01, 0x01
        /*0010*/ 	.byte	0x02, 0x03, 0x00, 0x00, 0x02, 0x06, 0x01, 0x00, 0x04, 0x0b, 0x08, 0x00, 0x09, 0x00, 0x00, 0x00
        /*0020*/ 	.byte	0x00, 0x00, 0x00, 0x00


//--------------------- .nv.info._Z9VectorAddPiS_S_i --------------------------
	.section	.nv.info._Z9VectorAddPiS_S_i,"",@"SHT_CUDA_INFO"
	.sectionflags	@""
	.align	4


	//----- nvinfo : EIATTR_CUDA_API_VERSION
	.align		4
        /*0000*/ 	.byte	0x04, 0x37
        /*0002*/ 	.short	(.L_7 - .L_6)
.L_6:
        /*0004*/ 	.word	0x00000082


	//----- nvinfo : EIATTR_KPARAM_INFO
	.align		4
.L_7:
        /*0008*/ 	.byte	0x04, 0x17
        /*000a*/ 	.short	(.L_9 - .L_8)
.L_8:
        /*000c*/ 	.word	0x00000000
        /*0010*/ 	.short	0x0003
        /*0012*/ 	.short	0x0018
        /*0014*/ 	.byte	0x00, 0xf0, 0x11, 0x00


	//----- nvinfo : EIATTR_KPARAM_INFO
	.align		4
.L_9:
        /*0018*/ 	.byte	0x04, 0x17
        /*001a*/ 	.short	(.L_11 - .L_10)
.L_10:
        /*001c*/ 	.word	0x00000000
        /*0020*/ 	.short	0x0002
        /*0022*/ 	.short	0x0010
        /*0024*/ 	.byte	0x00, 0xf5, 0x21, 0x00


	//----- nvinfo : EIATTR_KPARAM_INFO
	.align		4
.L_11:
        /*0028*/ 	.byte	0x04, 0x17
        /*002a*/ 	.short	(.L_13 - .L_12)
.L_12:
        /*002c*/ 	.word	0x00000000
        /*0030*/ 	.short	0x0001
        /*0032*/ 	.short	0x0008
        /*0034*/ 	.byte	0x00, 0xf5, 0x21, 0x00


	//----- nvinfo : EIATTR_KPARAM_INFO
	.align		4
.L_13:
        /*0038*/ 	.byte	0x04, 0x17
        /*003a*/ 	.short	(.L_15 - .L_14)
.L_14:
        /*003c*/ 	.word	0x00000000
        /*0040*/ 	.short	0x0000
        /*0042*/ 	.short	0x0000
        /*0044*/ 	.byte	0x00, 0xf5, 0x21, 0x00


	//----- nvinfo : EIATTR_SPARSE_MMA_MASK
	.align		4
.L_15:
        /*0048*/ 	.byte	0x03, 0x50
        /*004a*/ 	.short	0x0000


	//----- nvinfo : EIATTR_MAXREG_COUNT
	.align		4
        /*004c*/ 	.byte	0x03, 0x1b
        /*004e*/ 	.short	0x00ff


	//----- nvinfo : EIATTR_MERCURY_ISA_VERSION
	.align		4
        /*0050*/ 	.byte	0x03, 0x5f
        /*0052*/ 	.short	0x0101


	//----- nvinfo : EIATTR_VRC_CTA_INIT_COUNT
	.align		4
        /*0054*/ 	.byte	0x02, 0x4a
	.zero		1
	.zero		1


	//----- nvinfo : EIATTR_EXIT_INSTR_OFFSETS
	.align		4
        /*0058*/ 	.byte	0x04, 0x1c
        /*005a*/ 	.short	(.L_17 - .L_16)


	//   ....[0]....
.L_16:
        /*005c*/ 	.word	0x00000070


	//   ....[1]....
        /*0060*/ 	.word	0x00000180


	//----- nvinfo : EIATTR_CRS_STACK_SIZE
	.align		4
.L_17:
        /*0064*/ 	.byte	0x04, 0x1e
        /*0066*/ 	.short	(.L_19 - .L_18)
.L_18:
        /*0068*/ 	.word	0x00000000


	//----- nvinfo : EIATTR_CBANK_PARAM_SIZE
	.align		4
.L_19:
        /*006c*/ 	.byte	0x03, 0x19
        /*006e*/ 	.short	0x001c


	//----- nvinfo : EIATTR_PARAM_CBANK
	.align		4
        /*0070*/ 	.byte	0x04, 0x0a
        /*0072*/ 	.short	(.L_21 - .L_20)
	.align		4
.L_20:
        /*0074*/ 	.word	index@(.nv.constant0._Z9VectorAddPiS_S_i)
        /*0078*/ 	.short	0x0380
        /*007a*/ 	.short	0x001c


	//----- nvinfo : EIATTR_SW_WAR
	.align		4
.L_21:
        /*007c*/ 	.byte	0x04, 0x36
        /*007e*/ 	.short	(.L_23 - .L_22)
.L_22:
        /*0080*/ 	.word	0x00000008
.L_23:


//--------------------- .nv.callgraph             --------------------------
	.section	.nv.callgraph,"",@"SHT_CUDA_CALLGRAPH"
	.align	4
	.sectionentsize	8
	.align		4
        /*0000*/ 	.word	0x00000000
	.align		4
        /*0004*/ 	.word	0xffffffff
	.align		4
        /*0008*/ 	.word	0x00000000
	.align		4
        /*000c*/ 	.word	0xfffffffe
	.align		4
        /*0010*/ 	.word	0x00000000
	.align		4
        /*0014*/ 	.word	0xfffffffd
	.align		4
        /*0018*/ 	.word	0x00000000
	.align		4
        /*001c*/ 	.word	0xfffffffc


//--------------------- .text._Z9VectorAddPiS_S_i --------------------------
	.section	.text._Z9VectorAddPiS_S_i,"ax",@progbits
	.align	128
        .global         _Z9VectorAddPiS_S_i
        .type           _Z9VectorAddPiS_S_i,@function
        .size           _Z9VectorAddPiS_S_i,(.L_x_2 - _Z9VectorAddPiS_S_i)
        .other          _Z9VectorAddPiS_S_i,@"STO_CUDA_ENTRY STV_DEFAULT"
_Z9VectorAddPiS_S_i:
.text._Z9VectorAddPiS_S_i:
[----:B------:R-:W-:Y:S01]  /*0000*/  LDC R1, c[0x0][0x37c] ;  /* 0x0000df00ff017b82 */ /* 0x000fe20000000800 */
[----:B------:R-:W0:Y:S07]  /*0010*/  S2R R0, SR_TID.X ;  /* 0x0000000000007919 */ /* 0x000e2e0000002100 */
[----:B------:R-:W0:Y:S01]  /*0020*/  S2UR UR4, SR_CTAID.X ;  /* 0x00000000000479c3 */ /* 0x000e220000002500 */
[----:B------:R-:W1:Y:S07]  /*0030*/  LDCU UR5, c[0x0][0x398] ;  /* 0x00007300ff0577ac */ /* 0x000e6e0008000800 */
[----:B------:R-:W0:Y:S02]  /*0040*/  LDC R15, c[0x0][0x360] ;  /* 0x0000d800ff0f7b82 */ /* 0x000e240000000800 */
[----:B0-----:R-:W-:-:S05]  /*0050*/  IMAD R0, R15, UR4, R0 ;  /* 0x000000040f007c24 */ /* 0x001fca000f8e0200 */
[----:B-1----:R-:W-:-:S13]  /*0060*/  ISETP.GE.AND P0, PT, R0, UR5, PT ;  /* 0x0000000500007c0c */ /* 0x002fda000bf06270 */
[----:B------:R-:W-:Y:S05]  /*0070*/  @P0 EXIT ;  /* 0x000000000000094d */ /* 0x000fea0003800000 */
[----:B------:R-:W0:Y:S01]  /*0080*/  LDC.64 R12, c[0x0][0x390] ;  /* 0x0000e400ff0c7b82 */ /* 0x000e220000000a00 */
[----:B------:R-:W1:Y:S01]  /*0090*/  LDCU UR4, c[0x0][0x370] ;  /* 0x00006e00ff0477ac */ /* 0x000e620008000800 */
[----:B------:R-:W2:Y:S06]  /*00a0*/  LDCU.64 UR6, c[0x0][0x358] ;  /* 0x00006b00ff0677ac */ /* 0x000eac0008000a00 */
[----:B------:R-:W3:Y:S08]  /*00b0*/  LDC.64 R8, c[0x0][0x380] ;  /* 0x0000e000ff087b82 */ /* 0x000ef00000000a00 */
[----:B------:R-:W4:Y:S01]  /*00c0*/  LDC.64 R10, c[0x0][0x388] ;  /* 0x0000e200ff0a7b82 */ /* 0x000f220000000a00 */
[----:B-1----:R-:W-:-:S07]  /*00d0*/  IMAD R15, R15, UR4, RZ ;  /* 0x000000040f0f7c24 */ /* 0x002fce000f8e02ff */
.L_x_0:
[----:B---3--:R-:W-:-:S04]  /*00e0*/  IMAD.WIDE R2, R0, 0x4, R8 ;  /* 0x0000000400027825 */ /* 0x008fc800078e0208 */
[C---:B----4-:R-:W-:Y:S02]  /*00f0*/  IMAD.WIDE R4, R0.reuse, 0x4, R10 ;  /* 0x0000000400047825 */ /* 0x050fe400078e020a */
[----:B--2---:R-:W2:Y:S04]  /*0100*/  LDG.E R2, desc[UR6][R2.64] ;  /* 0x0000000602027981 */ /* 0x004ea8000c1e1900 */
[----:B------:R-:W2:Y:S01]  /*0110*/  LDG.E R5, desc[UR6][R4.64] ;  /* 0x0000000604057981 */ /* 0x000ea2000c1e1900 */
[----:B01----:R-:W-:Y:S01]  /*0120*/  IMAD.WIDE R6, R0, 0x4, R12 ;  /* 0x0000000400067825 */ /* 0x003fe200078e020c */
[----:B------:R-:W-:-:S04]  /*0130*/  IADD3 R0, PT, PT, R15, R0, RZ ;  /* 0x000000000f007210 */ /* 0x000fc80007ffe0ff */
[----:B------:R-:W-:Y:S02]  /*0140*/  ISETP.GE.AND P0, PT, R0, UR5, PT ;  /* 0x0000000500007c0c */ /* 0x000fe4000bf06270 */
[----:B--2---:R-:W-:-:S05]  /*0150*/  IADD3 R17, PT, PT, R2, R5, RZ ;  /* 0x0000000502117210 */ /* 0x004fca0007ffe0ff */
[----:B------:R1:W-:Y:S06]  /*0160*/  STG.E desc[UR6][R6.64], R17 ;  /* 0x0000001106007986 */ /* 0x0003ec000c101906 */
[----:B------:R-:W-:Y:S05]  /*0170*/  @!P0 BRA `(.L_x_0) ;  /* 0xfffffffc00d88947 */ /* 0x000fea000383ffff */
[----:B------:R-:W-:Y:S05]  /*0180*/  EXIT ;  /* 0x000000000000794d */ /* 0x000fea0003800000 */
.L_x_1:
[----:B------:R-:W-:-:S00]  /*0190*/  BRA `(.L_x_1) ;  /* 0xfffffffc00fc7947 */ /* 0x000fc0000383ffff */
[----:B------:R-:W-:-:S00]  /*01a0*/  NOP ;  /* 0x0000000000007918 */ /* 0x000fc00000000000 */
        /* <DEDUP_REMOVED lines=13> */
.L_x_2:


//--------------------- .nv.shared.reserved.0     --------------------------
	.section	.nv.shared.reserved.0,"aw",@nobits
	.weak		__nv_reservedSMEM_offset_0_alias
	.size		__nv_reservedSMEM_offset_0_alias, 0, 64
	.other		__nv_reservedSMEM_offset_0_alias,@"STO_CUDA_RESERVED_SHARED STV_DEFAULT"
__nv_reservedSMEM_offset_0_alias:
	.zero		0
	.zero		64


//--------------------- .nv.constant0._Z9VectorAddPiS_S_i --------------------------
	.section	.nv.constant0._Z9VectorAddPiS_S_i,"a",@progbits
	.sectionflags	@""
	.align	4
.nv.constant0._Z9VectorAddPiS_S_i:
	.zero		924


//--------------------- SYMBOLS --------------------------

	.type		.nv.reservedSmem.offset0,@object
	.size		.nv.reservedSmem.offset0,0x4
